//
// Generated by NVIDIA NVVM Compiler
//
// Compiler Build ID: CL-36424714
// Cuda compilation tools, release 13.0, V13.0.88
// Based on NVVM 20.0.0
//

.version 9.0
.target sm_100
.address_size 64

	// .globl	_Z9reduce_v0PfS_
// _ZZ9reduce_v0PfS_E5sdata has been demoted

.visible .entry _Z9reduce_v0PfS_(
	.param .u64 .ptr .align 1 _Z9reduce_v0PfS__param_0,
	.param .u64 .ptr .align 1 _Z9reduce_v0PfS__param_1
)
{
	.reg .pred 	%p<6>;
	.reg .b32 	%r<17>;
	.reg .b32 	%f<6>;
	.reg .b64 	%rd<9>;
	// demoted variable
	.shared .align 4 .b8 _ZZ9reduce_v0PfS_E5sdata[4096];
	ld.param.u64 	%rd1, [_Z9reduce_v0PfS__param_0];
	ld.param.u64 	%rd2, [_Z9reduce_v0PfS__param_1];
	mov.u32 	%r1, %tid.x;
	mov.u32 	%r2, %ctaid.x;
	mov.u32 	%r3, %ntid.x;
	mad.lo.s32 	%r4, %r2, %r3, %r1;
	setp.gt.u32 	%p1, %r4, 1048575;
	shl.b32 	%r8, %r1, 2;
	mov.u32 	%r9, _ZZ9reduce_v0PfS_E5sdata;
	add.s32 	%r5, %r9, %r8;
	@%p1 bra 	$L__BB0_2;
	cvta.to.global.u64 	%rd3, %rd1;
	mul.wide.u32 	%rd4, %r4, 4;
	add.s64 	%rd5, %rd3, %rd4;
	ld.global.f32 	%f1, [%rd5];
	st.shared.f32 	[%r5], %f1;
	bra.uni 	$L__BB0_3;
$L__BB0_2:
	mov.b32 	%r10, 0;
	st.shared.u32 	[%r5], %r10;
$L__BB0_3:
	bar.sync 	0;
	setp.lt.u32 	%p2, %r3, 2;
	@%p2 bra 	$L__BB0_8;
	mov.b32 	%r16, 1;
$L__BB0_5:
	shl.b32 	%r7, %r16, 1;
	add.s32 	%r12, %r7, -1;
	and.b32  	%r13, %r12, %r1;
	setp.ne.s32 	%p3, %r13, 0;
	@%p3 bra 	$L__BB0_7;
	shl.b32 	%r14, %r16, 2;
	add.s32 	%r15, %r5, %r14;
	ld.shared.f32 	%f2, [%r15];
	ld.shared.f32 	%f3, [%r5];
	add.f32 	%f4, %f2, %f3;
	st.shared.f32 	[%r5], %f4;
$L__BB0_7:
	bar.sync 	0;
	setp.lt.u32 	%p4, %r7, %r3;
	mov.u32 	%r16, %r7;
	@%p4 bra 	$L__BB0_5;
$L__BB0_8:
	setp.ne.s32 	%p5, %r1, 0;
	@%p5 bra 	$L__BB0_10;
	ld.shared.f32 	%f5, [_ZZ9reduce_v0PfS_E5sdata];
	cvta.to.global.u64 	%rd6, %rd2;
	mul.wide.u32 	%rd7, %r2, 4;
	add.s64 	%rd8, %rd6, %rd7;
	st.global.f32 	[%rd8], %f5;
$L__BB0_10:
	ret;

}


// ===== COMPILED SASS (sm_100) =====

	.target	sm_100

	.elftype	@"ET_EXEC"


//--------------------- .note.nv.tkinfo           --------------------------
	.section	.note.nv.tkinfo,"",@"SHT_NOTE"
	.sectionflags	@"SHF_NOTE_NV_TKINFO"
	.tkinfo
        /*0018*/ 	.word	0x00000002
        /*0030*/ 	.string	""
        /*0030*/ 	.string	"ptxas"
        /*0030*/ 	.string	"Cuda compilation tools, release 13.0, V13.0.88"
        /*0030*/ 	.string	"Build cuda_13.0.r13.0/compiler.36424714_0"
        /*0030*/ 	.string	"-arch sm_100 -m 64 "



//--------------------- .note.nv.cuinfo           --------------------------
	.section	.note.nv.cuinfo,"",@"SHT_NOTE"
	.sectionflags	@"SHF_NOTE_NV_CUINFO"
        /*0018*/ 	.short	0x0002
        /*001a*/ 	.short	0x0064
        /*001c*/ 	.short	0x0082
	.zero		2


//--------------------- .nv.info                  --------------------------
	.section	.nv.info,"",@"SHT_CUDA_INFO"
	.align	4


	//----- nvinfo : EIATTR_REGCOUNT
	.align		4
        /*0000*/ 	.byte	0x04, 0x2f
        /*0002*/ 	.short	(.L_1 - .L_0)
	.align		4
.L_0:
        /*0004*/ 	.word	index@(_Z9reduce_v0PfS_)
        /*0008*/ 	.word	0x0000000a


	//----- nvinfo : EIATTR_FRAME_SIZE
	.align		4
.L_1:
        /*000c*/ 	.byte	0x04, 0x11
        /*000e*/ 	.short	(.L_3 - .L_2)
	.align		4
.L_2:
        /*0010*/ 	.word	index@(_Z9reduce_v0PfS_)
        /*0014*/ 	.word	0x00000000


	//----- nvinfo : EIATTR_MIN_STACK_SIZE
	.align		4
.L_3:
        /*0018*/ 	.byte	0x04, 0x12
        /*001a*/ 	.short	(.L_5 - .L_4)
	.align		4
.L_4:
        /*001c*/ 	.word	index@(_Z9reduce_v0PfS_)
        /*0020*/ 	.word	0x00000000
.L_5:


//--------------------- .nv.compat                --------------------------
	.section	.nv.compat,"",@"SHT_CUDA_COMPAT_INFO"
	.align	4
        /*0000*/ 	.byte	0x02, 0x09, 0x00, 0x00, 0x02, 0x02, 0x01, 0x00, 0x02, 0x05, 0x05, 0x00, 0x03, 0x07, 0x01, 0x01
        /*0010*/ 	.byte	0x02, 0x03, 0x00, 0x00, 0x02, 0x06, 0x01, 0x00, 0x04, 0x0b, 0x08, 0x00, 0x09, 0x00, 0x00, 0x00
        /*0020*/ 	.byte	0x00, 0x00, 0x00, 0x00


//--------------------- .nv.info._Z9reduce_v0PfS_ --------------------------
	.section	.nv.info._Z9reduce_v0PfS_,"",@"SHT_CUDA_INFO"
	.sectionflags	@""
	.align	4


	//----- nvinfo : EIATTR_CUDA_API_VERSION
	.align		4
        /*0000*/ 	.byte	0x04, 0x37
        /*0002*/ 	.short	(.L_7 - .L_6)
.L_6:
        /*0004*/ 	.word	0x00000082


	//----- nvinfo : EIATTR_KPARAM_INFO
	.align		4
.L_7:
        /*0008*/ 	.byte	0x04, 0x17
        /*000a*/ 	.short	(.L_9 - .L_8)
.L_8:
        /*000c*/ 	.word	0x00000000
        /*0010*/ 	.short	0x0001
        /*0012*/ 	.short	0x0008
        /*0014*/ 	.byte	0x00, 0xf5, 0x21, 0x00


	//----- nvinfo : EIATTR_KPARAM_INFO
	.align		4
.L_9:
        /*0018*/ 	.byte	0x04, 0x17
        /*001a*/ 	.short	(.L_11 - .L_10)
.L_10:
        /*001c*/ 	.word	0x00000000
        /*0020*/ 	.short	0x0000
        /*0022*/ 	.short	0x0000
        /*0024*/ 	.byte	0x00, 0xf5, 0x21, 0x00


	//----- nvinfo : EIATTR_SPARSE_MMA_MASK
	.align		4
.L_11:
        /*0028*/ 	.byte	0x03, 0x50
        /*002a*/ 	.short	0x0000


	//----- nvinfo : EIATTR_MAXREG_COUNT
	.align		4
        /*002c*/ 	.byte	0x03, 0x1b
        /*002e*/ 	.short	0x00ff


	//----- nvinfo : EIATTR_NUM_BARRIERS
	.align		4
        /*0030*/ 	.byte	0x02, 0x4c
        /*0032*/ 	.byte	0x01
	.zero		1


	//----- nvinfo : EIATTR_MERCURY_ISA_VERSION
	.align		4
        /*0034*/ 	.byte	0x03, 0x5f
        /*0036*/ 	.short	0x0101


	//----- nvinfo : EIATTR_VRC_CTA_INIT_COUNT
	.align		4
        /*0038*/ 	.byte	0x02, 0x4a
	.zero		1
	.zero		1


	//----- nvinfo : EIATTR_EXIT_INSTR_OFFSETS
	.align		4
        /*003c*/ 	.byte	0x04, 0x1c
        /*003e*/ 	.short	(.L_13 - .L_12)


	//   ....[0]....
.L_12:
        /*0040*/ 	.word	0x00000210


	//   ....[1]....
        /*0044*/ 	.word	0x00000290


	//----- nvinfo : EIATTR_CBANK_PARAM_SIZE
	.align		4
.L_13:
        /*0048*/ 	.byte	0x03, 0x19
        /*004a*/ 	.short	0x0010


	//----- nvinfo : EIATTR_PARAM_CBANK
	.align		4
        /*004c*/ 	.byte	0x04, 0x0a
        /*004e*/ 	.short	(.L_15 - .L_14)
	.align		4
.L_14:
        /*0050*/ 	.word	index@(.nv.constant0._Z9reduce_v0PfS_)
        /*0054*/ 	.short	0x0380
        /*0056*/ 	.short	0x0010


	//----- nvinfo : EIATTR_SW_WAR
	.align		4
.L_15:
        /*0058*/ 	.byte	0x04, 0x36
        /*005a*/ 	.short	(.L_17 - .L_16)
.L_16:
        /*005c*/ 	.word	0x00000008
.L_17:


//--------------------- .nv.callgraph             --------------------------
	.section	.nv.callgraph,"",@"SHT_CUDA_CALLGRAPH"
	.align	4
	.sectionentsize	8
	.align		4
        /*0000*/ 	.word	0x00000000
	.align		4
        /*0004*/ 	.word	0xffffffff
	.align		4
        /*0008*/ 	.word	0x00000000
	.align		4
        /*000c*/ 	.word	0xfffffffe
	.align		4
        /*0010*/ 	.word	0x00000000
	.align		4
        /*0014*/ 	.word	0xfffffffd
	.align		4
        /*0018*/ 	.word	0x00000000
	.align		4
        /*001c*/ 	.word	0xfffffffc


//--------------------- .text._Z9reduce_v0PfS_    --------------------------
	.section	.text._Z9reduce_v0PfS_,"ax",@progbits
	.align	128
        .global         _Z9reduce_v0PfS_
        .type           _Z9reduce_v0PfS_,@function
        .size           _Z9reduce_v0PfS_,(.L_x_3 - _Z9reduce_v0PfS_)
        .other          _Z9reduce_v0PfS_,@"STO_CUDA_ENTRY STV_DEFAULT"
_Z9reduce_v0PfS_:
.text._Z9reduce_v0PfS_:
[----:B------:R-:W-:Y:S01]  /*0000*/  LDC R1, c[0x0][0x37c] ;  /* 0x0000df00ff017b82 */ /* 0x000fe20000000800 */
[----:B------:R-:W0:Y:S01]  /*0010*/  S2R R7, SR_TID.X ;  /* 0x0000000000077919 */ /* 0x000e220000002100 */
[----:B------:R-:W0:Y:S01]  /*0020*/  LDCU UR8, c[0x0][0x360] ;  /* 0x00006c00ff0877ac */ /* 0x000e220008000800 */
[----:B------:R-:W0:Y:S01]  /*0030*/  S2R R4, SR_CTAID.X ;  /* 0x0000000000047919 */ /* 0x000e220000002500 */
[----:B------:R-:W1:Y:S01]  /*0040*/  LDCU.64 UR6, c[0x0][0x358] ;  /* 0x00006b00ff0677ac */ /* 0x000e620008000a00 */
[----:B0-----:R-:W-:-:S05]  /*0050*/  IMAD R5, R4, UR8, R7 ;  /* 0x0000000804057c24 */ /* 0x001fca000f8e0207 */
[----:B------:R-:W-:-:S13]  /*0060*/  ISETP.GT.U32.AND P1, PT, R5, 0xfffff, PT ;  /* 0x000fffff0500780c */ /* 0x000fda0003f24070 */
[----:B------:R-:W0:Y:S02]  /*0070*/  @!P1 LDC.64 R2, c[0x0][0x380] ;  /* 0x0000e000ff029b82 */ /* 0x000e240000000a00 */
[----:B0-----:R-:W-:-:S06]  /*0080*/  @!P1 IMAD.WIDE.U32 R2, R5, 0x4, R2 ;  /* 0x0000000405029825 */ /* 0x001fcc00078e0002 */
[----:B-1----:R-:W2:Y:S01]  /*0090*/  @!P1 LDG.E R3, desc[UR6][R2.64] ;  /* 0x0000000602039981 */ /* 0x002ea2000c1e1900 */
[----:B------:R-:W0:Y:S01]  /*00a0*/  S2UR UR5, SR_CgaCtaId ;  /* 0x00000000000579c3 */ /* 0x000e220000008800 */
[----:B------:R-:W-:Y:S01]  /*00b0*/  UMOV UR4, 0x400 ;  /* 0x0000040000047882 */ /* 0x000fe20000000000 */
[----:B------:R-:W-:Y:S01]  /*00c0*/  UISETP.GE.U32.AND UP0, UPT, UR8, 0x2, UPT ;  /* 0x000000020800788c */ /* 0x000fe2000bf06070 */
[----:B------:R-:W-:Y:S01]  /*00d0*/  ISETP.NE.AND P0, PT, R7, RZ, PT ;  /* 0x000000ff0700720c */ /* 0x000fe20003f05270 */
[----:B0-----:R-:W-:-:S06]  /*00e0*/  ULEA UR4, UR5, UR4, 0x18 ;  /* 0x0000000405047291 */ /* 0x001fcc000f8ec0ff */
[----:B------:R-:W-:-:S05]  /*00f0*/  LEA R0, R7, UR4, 0x2 ;  /* 0x0000000407007c11 */ /* 0x000fca000f8e10ff */
[----:B--2---:R0:W-:Y:S04]  /*0100*/  @!P1 STS [R0], R3 ;  /* 0x0000000300009388 */ /* 0x0041e80000000800 */
[----:B------:R0:W-:Y:S01]  /*0110*/  @P1 STS [R0], RZ ;  /* 0x000000ff00001388 */ /* 0x0001e20000000800 */
[----:B------:R-:W-:Y:S06]  /*0120*/  BAR.SYNC.DEFER_BLOCKING 0x0 ;  /* 0x0000000000007b1d */ /* 0x000fec0000010000 */
[----:B------:R-:W-:Y:S05]  /*0130*/  BRA.U !UP0, `(.L_x_0) ;  /* 0x0000000108347547 */ /* 0x000fea000b800000 */
[----:B0-----:R-:W-:-:S07]  /*0140*/  IMAD.MOV.U32 R3, RZ, RZ, 0x1 ;  /* 0x00000001ff037424 */ /* 0x001fce00078e00ff */
.L_x_1:
[----:B------:R-:W-:-:S05]  /*0150*/  SHF.L.U32 R6, R3, 0x1, RZ ;  /* 0x0000000103067819 */ /* 0x000fca00000006ff */
[----:B------:R-:W-:-:S05]  /*0160*/  VIADD R2, R6, 0xffffffff ;  /* 0xffffffff06027836 */ /* 0x000fca0000000000 */
[----:B------:R-:W-:-:S13]  /*0170*/  LOP3.LUT P1, RZ, R2, R7, RZ, 0xc0, !PT ;  /* 0x0000000702ff7212 */ /* 0x000fda000782c0ff */
[----:B------:R-:W-:Y:S02]  /*0180*/  @!P1 LEA R2, R3, R0, 0x2 ;  /* 0x0000000003029211 */ /* 0x000fe400078e10ff */
[----:B------:R-:W-:Y:S04]  /*0190*/  @!P1 LDS R3, [R0] ;  /* 0x0000000000039984 */ /* 0x000fe80000000800 */
[----:B------:R-:W0:Y:S02]  /*01a0*/  @!P1 LDS R2, [R2] ;  /* 0x0000000002029984 */ /* 0x000e240000000800 */
[----:B0-----:R-:W-:Y:S01]  /*01b0*/  @!P1 FADD R5, R2, R3 ;  /* 0x0000000302059221 */ /* 0x001fe20000000000 */
[----:B------:R-:W-:-:S04]  /*01c0*/  IMAD.MOV.U32 R3, RZ, RZ, R6 ;  /* 0x000000ffff037224 */ /* 0x000fc800078e0006 */
[----:B------:R1:W-:Y:S01]  /*01d0*/  @!P1 STS [R0], R5 ;  /* 0x0000000500009388 */ /* 0x0003e20000000800 */
[----:B------:R-:W-:Y:S01]  /*01e0*/  BAR.SYNC.DEFER_BLOCKING 0x0 ;  /* 0x0000000000007b1d */ /* 0x000fe20000010000 */
[----:B------:R-:W-:-:S13]  /*01f0*/  ISETP.GE.U32.AND P1, PT, R6, UR8, PT ;  /* 0x0000000806007c0c */ /* 0x000fda000bf26070 */
[----:B-1----:R-:W-:Y:S05]  /*0200*/  @!P1 BRA `(.L_x_1) ;  /* 0xfffffffc00d09947 */ /* 0x002fea000383ffff */
.L_x_0:
[----:B------:R-:W-:Y:S05]  /*0210*/  @P0 EXIT ;  /* 0x000000000000094d */ /* 0x000fea0003800000 */
[----:B------:R-:W1:Y:S01]  /*0220*/  S2UR UR5, SR_CgaCtaId ;  /* 0x00000000000579c3 */ /* 0x000e620000008800 */
[----:B------:R-:W-:-:S07]  /*0230*/  UMOV UR4, 0x400 ;  /* 0x0000040000047882 */ /* 0x000fce0000000000 */
[----:B0-----:R-:W0:Y:S01]  /*0240*/  LDC.64 R2, c[0x0][0x388] ;  /* 0x0000e200ff027b82 */ /* 0x001e220000000a00 */
[----:B-1----:R-:W-:Y:S01]  /*0250*/  ULEA UR4, UR5, UR4, 0x18 ;  /* 0x0000000405047291 */ /* 0x002fe2000f8ec0ff */
[----:B0-----:R-:W-:-:S08]  /*0260*/  IMAD.WIDE.U32 R2, R4, 0x4, R2 ;  /* 0x0000000404027825 */ /* 0x001fd000078e0002 */
[----:B------:R-:W0:Y:S04]  /*0270*/  LDS R5, [UR4] ;  /* 0x00000004ff057984 */ /* 0x000e280008000800 */
[----:B0-----:R-:W-:Y:S01]  /*0280*/  STG.E desc[UR6][R2.64], R5 ;  /* 0x0000000502007986 */ /* 0x001fe2000c101906 */
[----:B------:R-:W-:Y:S05]  /*0290*/  EXIT ;  /* 0x000000000000794d */ /* 0x000fea0003800000 */
.L_x_2:
[----:B------:R-:W-:-:S00]  /*02a0*/  BRA `(.L_x_2) ;  /* 0xfffffffc00fc7947 */ /* 0x000fc0000383ffff */
[----:B------:R-:W-:-:S00]  /*02b0*/  NOP ;  /* 0x0000000000007918 */ /* 0x000fc00000000000 */
        /* <DEDUP_REMOVED lines=12> */
.L_x_3:


//--------------------- .nv.shared._Z9reduce_v0PfS_ --------------------------
	.section	.nv.shared._Z9reduce_v0PfS_,"aw",@nobits
	.sectionflags	@""
	.align	4
.nv.shared._Z9reduce_v0PfS_:
	.zero		5120


//--------------------- .nv.shared.reserved.0     --------------------------
	.section	.nv.shared.reserved.0,"aw",@nobits
	.weak		__nv_reservedSMEM_offset_0_alias
	.size		__nv_reservedSMEM_offset_0_alias, 0, 64
	.other		__nv_reservedSMEM_offset_0_alias,@"STO_CUDA_RESERVED_SHARED STV_DEFAULT"
__nv_reservedSMEM_offset_0_alias:
	.zero		0
	.zero		64


//--------------------- .nv.constant0._Z9reduce_v0PfS_ --------------------------
	.section	.nv.constant0._Z9reduce_v0PfS_,"a",@progbits
	.sectionflags	@""
	.align	4
.nv.constant0._Z9reduce_v0PfS_:
	.zero		912


//--------------------- SYMBOLS --------------------------

	.type		.nv.reservedSmem.offset0,@object
	.size		.nv.reservedSmem.offset0,0x4
	.type		.nv.reservedSmem.cap,@object
	.size		.nv.reservedSmem.cap,0x4
